//
// Generated by NVIDIA NVVM Compiler
//
// Compiler Build ID: CL-36424714
// Cuda compilation tools, release 13.0, V13.0.88
// Based on NVVM 20.0.0
//

.version 9.0
.target sm_100
.address_size 64

	// .globl	_Z6kernelm

.visible .entry _Z6kernelm(
	.param .u64 _Z6kernelm_param_0
)
{


	ret;

}


// ===== COMPILED SASS (sm_100) =====

	.target	sm_100

	.elftype	@"ET_EXEC"


//--------------------- .note.nv.tkinfo           --------------------------
	.section	.note.nv.tkinfo,"",@"SHT_NOTE"
	.sectionflags	@"SHF_NOTE_NV_TKINFO"
	.tkinfo
        /*0018*/ 	.word	0x00000002
        /*0030*/ 	.string	""
        /*0030*/ 	.string	"ptxas"
        /*0030*/ 	.string	"Cuda compilation tools, release 13.0, V13.0.88"
        /*0030*/ 	.string	"Build cuda_13.0.r13.0/compiler.36424714_0"
        /*0030*/ 	.string	"-arch sm_100 -m 64 "



//--------------------- .note.nv.cuinfo           --------------------------
	.section	.note.nv.cuinfo,"",@"SHT_NOTE"
	.sectionflags	@"SHF_NOTE_NV_CUINFO"
        /*0018*/ 	.short	0x0002
        /*001a*/ 	.short	0x0064
        /*001c*/ 	.short	0x0082
	.zero		2


//--------------------- .nv.info                  --------------------------
	.section	.nv.info,"",@"SHT_CUDA_INFO"
	.align	4


	//----- nvinfo : EIATTR_REGCOUNT
	.align		4
        /*0000*/ 	.byte	0x04, 0x2f
        /*0002*/ 	.short	(.L_1 - .L_0)
	.align		4
.L_0:
        /*0004*/ 	.word	index@(_Z6kernelm)
        /*0008*/ 	.word	0x00000004


	//----- nvinfo : EIATTR_FRAME_SIZE
	.align		4
.L_1:
        /*000c*/ 	.byte	0x04, 0x11
        /*000e*/ 	.short	(.L_3 - .L_2)
	.align		4
.L_2:
        /*0010*/ 	.word	index@(_Z6kernelm)
        /*0014*/ 	.word	0x00000000


	//----- nvinfo : EIATTR_MIN_STACK_SIZE
	.align		4
.L_3:
        /*0018*/ 	.byte	0x04, 0x12
        /*001a*/ 	.short	(.L_5 - .L_4)
	.align		4
.L_4:
        /*001c*/ 	.word	index@(_Z6kernelm)
        /*0020*/ 	.word	0x00000000
.L_5:


//--------------------- .nv.compat                --------------------------
	.section	.nv.compat,"",@"SHT_CUDA_COMPAT_INFO"
	.align	4
        /*0000*/ 	.byte	0x02, 0x09, 0x00, 0x00, 0x02, 0x02, 0x01, 0x00, 0x02, 0x05, 0x05, 0x00, 0x03, 0x07, 0x01, 0x01
        /*0010*/ 	.byte	0x02, 0x03, 0x00, 0x00, 0x02, 0x06, 0x01, 0x00, 0x04, 0x0b, 0x08, 0x00, 0x09, 0x00, 0x00, 0x00
        /*0020*/ 	.byte	0x00, 0x00, 0x00, 0x00


//--------------------- .nv.info._Z6kernelm       --------------------------
	.section	.nv.info._Z6kernelm,"",@"SHT_CUDA_INFO"
	.sectionflags	@""
	.align	4


	//----- nvinfo : EIATTR_CUDA_API_VERSION
	.align		4
        /*0000*/ 	.byte	0x04, 0x37
        /*0002*/ 	.short	(.L_7 - .L_6)
.L_6:
        /*0004*/ 	.word	0x00000082


	//----- nvinfo : EIATTR_KPARAM_INFO
	.align		4
.L_7:
        /*0008*/ 	.byte	0x04, 0x17
        /*000a*/ 	.short	(.L_9 - .L_8)
.L_8:
        /*000c*/ 	.word	0x00000000
        /*0010*/ 	.short	0x0000
        /*0012*/ 	.short	0x0000
        /*0014*/ 	.byte	0x00, 0xf0, 0x21, 0x00


	//----- nvinfo : EIATTR_SPARSE_MMA_MASK
	.align		4
.L_9:
        /*0018*/ 	.byte	0x03, 0x50
        /*001a*/ 	.short	0x0000


	//----- nvinfo : EIATTR_MAXREG_COUNT
	.align		4
        /*001c*/ 	.byte	0x03, 0x1b
        /*001e*/ 	.short	0x00ff


	//----- nvinfo : EIATTR_MERCURY_ISA_VERSION
	.align		4
        /*0020*/ 	.byte	0x03, 0x5f
        /*0022*/ 	.short	0x0101


	//----- nvinfo : EIATTR_VRC_CTA_INIT_COUNT
	.align		4
        /*0024*/ 	.byte	0x02, 0x4a
	.zero		1
	.zero		1


	//----- nvinfo : EIATTR_EXIT_INSTR_OFFSETS
	.align		4
        /*0028*/ 	.byte	0x04, 0x1c
        /*002a*/ 	.short	(.L_11 - .L_10)


	//   ....[0]....
.L_10:
        /*002c*/ 	.word	0x00000010


	//----- nvinfo : EIATTR_CBANK_PARAM_SIZE
	.align		4
.L_11:
        /*0030*/ 	.byte	0x03, 0x19
        /*0032*/ 	.short	0x0008


	//----- nvinfo : EIATTR_PARAM_CBANK
	.align		4
        /*0034*/ 	.byte	0x04, 0x0a
        /*0036*/ 	.short	(.L_13 - .L_12)
	.align		4
.L_12:
        /*0038*/ 	.word	index@(.nv.constant0._Z6kernelm)
        /*003c*/ 	.short	0x0380
        /*003e*/ 	.short	0x0008


	//----- nvinfo : EIATTR_SW_WAR
	.align		4
.L_13:
        /*0040*/ 	.byte	0x04, 0x36
        /*0042*/ 	.short	(.L_15 - .L_14)
.L_14:
        /*0044*/ 	.word	0x00000008
.L_15:


//--------------------- .nv.callgraph             --------------------------
	.section	.nv.callgraph,"",@"SHT_CUDA_CALLGRAPH"
	.align	4
	.sectionentsize	8
	.align		4
        /*0000*/ 	.word	0x00000000
	.align		4
        /*0004*/ 	.word	0xffffffff
	.align		4
        /*0008*/ 	.word	0x00000000
	.align		4
        /*000c*/ 	.word	0xfffffffe
	.align		4
        /*0010*/ 	.word	0x00000000
	.align		4
        /*0014*/ 	.word	0xfffffffd
	.align		4
        /*0018*/ 	.word	0x00000000
	.align		4
        /*001c*/ 	.word	0xfffffffc


//--------------------- .text._Z6kernelm          --------------------------
	.section	.text._Z6kernelm,"ax",@progbits
	.align	128
        .global         _Z6kernelm
        .type           _Z6kernelm,@function
        .size           _Z6kernelm,(.L_x_1 - _Z6kernelm)
        .other          _Z6kernelm,@"STO_CUDA_ENTRY STV_DEFAULT"
_Z6kernelm:
.text._Z6kernelm:
[----:B------:R-:W-:Y:S01]  /*0000*/  LDC R1, c[0x0][0x37c] ;  /* 0x0000df00ff017b82 */ /* 0x000fe20000000800 */
[----:B------:R-:W-:Y:S05]  /*0010*/  EXIT ;  /* 0x000000000000794d */ /* 0x000fea0003800000 */
.L_x_0:
[----:B------:R-:W-:-:S00]  /*0020*/  BRA `(.L_x_0) ;  /* 0xfffffffc00fc7947 */ /* 0x000fc0000383ffff */
[----:B------:R-:W-:-:S00]  /*0030*/  NOP ;  /* 0x0000000000007918 */ /* 0x000fc00000000000 */
        /* <DEDUP_REMOVED lines=12> */
.L_x_1:


//--------------------- .nv.shared.reserved.0     --------------------------
	.section	.nv.shared.reserved.0,"aw",@nobits
	.weak		__nv_reservedSMEM_offset_0_alias
	.size		__nv_reservedSMEM_offset_0_alias, 0, 64
	.other		__nv_reservedSMEM_offset_0_alias,@"STO_CUDA_RESERVED_SHARED STV_DEFAULT"
__nv_reservedSMEM_offset_0_alias:
	.zero		0
	.zero		64


//--------------------- .nv.constant0._Z6kernelm  --------------------------
	.section	.nv.constant0._Z6kernelm,"a",@progbits
	.sectionflags	@""
	.align	4
.nv.constant0._Z6kernelm:
	.zero		904


//--------------------- SYMBOLS --------------------------

	.type		.nv.reservedSmem.offset0,@object
	.size		.nv.reservedSmem.offset0,0x4
